//
// Generated by NVIDIA NVVM Compiler
//
// Compiler Build ID: CL-36424714
// Cuda compilation tools, release 13.0, V13.0.88
// Based on NVVM 20.0.0
//

.version 9.0
.target sm_100
.address_size 64

	// .globl	_ZN4nest2mc6memory3gpu11fill_kernelIhmEEvPT_S4_T0_

.visible .entry _ZN4nest2mc6memory3gpu11fill_kernelIhmEEvPT_S4_T0_(
	.param .u64 .ptr .align 1 _ZN4nest2mc6memory3gpu11fill_kernelIhmEEvPT_S4_T0__param_0,
	.param .u8 _ZN4nest2mc6memory3gpu11fill_kernelIhmEEvPT_S4_T0__param_1,
	.param .u64 _ZN4nest2mc6memory3gpu11fill_kernelIhmEEvPT_S4_T0__param_2
)
{
	.reg .pred 	%p<2>;
	.reg .b16 	%rs<2>;
	.reg .b32 	%r<5>;
	.reg .b64 	%rd<6>;

	ld.param.u64 	%rd2, [_ZN4nest2mc6memory3gpu11fill_kernelIhmEEvPT_S4_T0__param_0];
	ld.param.u8 	%rs1, [_ZN4nest2mc6memory3gpu11fill_kernelIhmEEvPT_S4_T0__param_1];
	ld.param.u64 	%rd3, [_ZN4nest2mc6memory3gpu11fill_kernelIhmEEvPT_S4_T0__param_2];
	mov.u32 	%r1, %tid.x;
	mov.u32 	%r2, %ntid.x;
	mov.u32 	%r3, %ctaid.x;
	mad.lo.s32 	%r4, %r2, %r3, %r1;
	cvt.u64.u32 	%rd1, %r4;
	setp.le.u64 	%p1, %rd3, %rd1;
	@%p1 bra 	$L__BB0_2;
	cvta.to.global.u64 	%rd4, %rd2;
	add.s64 	%rd5, %rd4, %rd1;
	st.global.u8 	[%rd5], %rs1;
$L__BB0_2:
	ret;

}
	// .globl	_ZN4nest2mc6memory3gpu11fill_kernelItmEEvPT_S4_T0_
.visible .entry _ZN4nest2mc6memory3gpu11fill_kernelItmEEvPT_S4_T0_(
	.param .u64 .ptr .align 1 _ZN4nest2mc6memory3gpu11fill_kernelItmEEvPT_S4_T0__param_0,
	.param .u16 _ZN4nest2mc6memory3gpu11fill_kernelItmEEvPT_S4_T0__param_1,
	.param .u64 _ZN4nest2mc6memory3gpu11fill_kernelItmEEvPT_S4_T0__param_2
)
{
	.reg .pred 	%p<2>;
	.reg .b16 	%rs<2>;
	.reg .b32 	%r<5>;
	.reg .b64 	%rd<7>;

	ld.param.u64 	%rd2, [_ZN4nest2mc6memory3gpu11fill_kernelItmEEvPT_S4_T0__param_0];
	ld.param.u16 	%rs1, [_ZN4nest2mc6memory3gpu11fill_kernelItmEEvPT_S4_T0__param_1];
	ld.param.u64 	%rd3, [_ZN4nest2mc6memory3gpu11fill_kernelItmEEvPT_S4_T0__param_2];
	mov.u32 	%r1, %tid.x;
	mov.u32 	%r2, %ntid.x;
	mov.u32 	%r3, %ctaid.x;
	mad.lo.s32 	%r4, %r2, %r3, %r1;
	cvt.u64.u32 	%rd1, %r4;
	setp.le.u64 	%p1, %rd3, %rd1;
	@%p1 bra 	$L__BB1_2;
	cvta.to.global.u64 	%rd4, %rd2;
	shl.b64 	%rd5, %rd1, 1;
	add.s64 	%rd6, %rd4, %rd5;
	st.global.u16 	[%rd6], %rs1;
$L__BB1_2:
	ret;

}
	// .globl	_ZN4nest2mc6memory3gpu11fill_kernelIjmEEvPT_S4_T0_
.visible .entry _ZN4nest2mc6memory3gpu11fill_kernelIjmEEvPT_S4_T0_(
	.param .u64 .ptr .align 1 _ZN4nest2mc6memory3gpu11fill_kernelIjmEEvPT_S4_T0__param_0,
	.param .u32 _ZN4nest2mc6memory3gpu11fill_kernelIjmEEvPT_S4_T0__param_1,
	.param .u64 _ZN4nest2mc6memory3gpu11fill_kernelIjmEEvPT_S4_T0__param_2
)
{
	.reg .pred 	%p<2>;
	.reg .b32 	%r<6>;
	.reg .b64 	%rd<7>;

	ld.param.u64 	%rd2, [_ZN4nest2mc6memory3gpu11fill_kernelIjmEEvPT_S4_T0__param_0];
	ld.param.u32 	%r1, [_ZN4nest2mc6memory3gpu11fill_kernelIjmEEvPT_S4_T0__param_1];
	ld.param.u64 	%rd3, [_ZN4nest2mc6memory3gpu11fill_kernelIjmEEvPT_S4_T0__param_2];
	mov.u32 	%r2, %tid.x;
	mov.u32 	%r3, %ntid.x;
	mov.u32 	%r4, %ctaid.x;
	mad.lo.s32 	%r5, %r3, %r4, %r2;
	cvt.u64.u32 	%rd1, %r5;
	setp.le.u64 	%p1, %rd3, %rd1;
	@%p1 bra 	$L__BB2_2;
	cvta.to.global.u64 	%rd4, %rd2;
	shl.b64 	%rd5, %rd1, 2;
	add.s64 	%rd6, %rd4, %rd5;
	st.global.u32 	[%rd6], %r1;
$L__BB2_2:
	ret;

}
	// .globl	_ZN4nest2mc6memory3gpu11fill_kernelImmEEvPT_S4_T0_
.visible .entry _ZN4nest2mc6memory3gpu11fill_kernelImmEEvPT_S4_T0_(
	.param .u64 .ptr .align 1 _ZN4nest2mc6memory3gpu11fill_kernelImmEEvPT_S4_T0__param_0,
	.param .u64 _ZN4nest2mc6memory3gpu11fill_kernelImmEEvPT_S4_T0__param_1,
	.param .u64 _ZN4nest2mc6memory3gpu11fill_kernelImmEEvPT_S4_T0__param_2
)
{
	.reg .pred 	%p<2>;
	.reg .b32 	%r<5>;
	.reg .b64 	%rd<8>;

	ld.param.u64 	%rd2, [_ZN4nest2mc6memory3gpu11fill_kernelImmEEvPT_S4_T0__param_0];
	ld.param.u64 	%rd3, [_ZN4nest2mc6memory3gpu11fill_kernelImmEEvPT_S4_T0__param_1];
	ld.param.u64 	%rd4, [_ZN4nest2mc6memory3gpu11fill_kernelImmEEvPT_S4_T0__param_2];
	mov.u32 	%r1, %tid.x;
	mov.u32 	%r2, %ntid.x;
	mov.u32 	%r3, %ctaid.x;
	mad.lo.s32 	%r4, %r2, %r3, %r1;
	cvt.u64.u32 	%rd1, %r4;
	setp.le.u64 	%p1, %rd4, %rd1;
	@%p1 bra 	$L__BB3_2;
	cvta.to.global.u64 	%rd5, %rd2;
	shl.b64 	%rd6, %rd1, 3;
	add.s64 	%rd7, %rd5, %rd6;
	st.global.u64 	[%rd7], %rd3;
$L__BB3_2:
	ret;

}


// ===== COMPILED SASS (sm_100) =====

	.target	sm_100

	.elftype	@"ET_EXEC"


//--------------------- .note.nv.tkinfo           --------------------------
	.section	.note.nv.tkinfo,"",@"SHT_NOTE"
	.sectionflags	@"SHF_NOTE_NV_TKINFO"
	.tkinfo
        /*0018*/ 	.word	0x00000002
        /*0030*/ 	.string	""
        /*0030*/ 	.string	"ptxas"
        /*0030*/ 	.string	"Cuda compilation tools, release 13.0, V13.0.88"
        /*0030*/ 	.string	"Build cuda_13.0.r13.0/compiler.36424714_0"
        /*0030*/ 	.string	"-arch sm_100 -m 64 "



//--------------------- .note.nv.cuinfo           --------------------------
	.section	.note.nv.cuinfo,"",@"SHT_NOTE"
	.sectionflags	@"SHF_NOTE_NV_CUINFO"
        /*0018*/ 	.short	0x0002
        /*001a*/ 	.short	0x0064
        /*001c*/ 	.short	0x0082
	.zero		2


//--------------------- .nv.info                  --------------------------
	.section	.nv.info,"",@"SHT_CUDA_INFO"
	.align	4


	//----- nvinfo : EIATTR_REGCOUNT
	.align		4
        /*0000*/ 	.byte	0x04, 0x2f
        /*0002*/ 	.short	(.L_1 - .L_0)
	.align		4
.L_0:
        /*0004*/ 	.word	index@(_ZN4nest2mc6memory3gpu11fill_kernelIhmEEvPT_S4_T0_)
        /*0008*/ 	.word	0x00000008


	//----- nvinfo : EIATTR_FRAME_SIZE
	.align		4
.L_1:
        /*000c*/ 	.byte	0x04, 0x11
        /*000e*/ 	.short	(.L_3 - .L_2)
	.align		4
.L_2:
        /*0010*/ 	.word	index@(_ZN4nest2mc6memory3gpu11fill_kernelIhmEEvPT_S4_T0_)
        /*0014*/ 	.word	0x00000000


	//----- nvinfo : EIATTR_REGCOUNT
	.align		4
.L_3:
        /*0018*/ 	.byte	0x04, 0x2f
        /*001a*/ 	.short	(.L_5 - .L_4)
	.align		4
.L_4:
        /*001c*/ 	.word	index@(_ZN4nest2mc6memory3gpu11fill_kernelItmEEvPT_S4_T0_)
        /*0020*/ 	.word	0x00000008


	//----- nvinfo : EIATTR_FRAME_SIZE
	.align		4
.L_5:
        /*0024*/ 	.byte	0x04, 0x11
        /*0026*/ 	.short	(.L_7 - .L_6)
	.align		4
.L_6:
        /*0028*/ 	.word	index@(_ZN4nest2mc6memory3gpu11fill_kernelItmEEvPT_S4_T0_)
        /*002c*/ 	.word	0x00000000


	//----- nvinfo : EIATTR_REGCOUNT
	.align		4
.L_7:
        /*0030*/ 	.byte	0x04, 0x2f
        /*0032*/ 	.short	(.L_9 - .L_8)
	.align		4
.L_8:
        /*0034*/ 	.word	index@(_ZN4nest2mc6memory3gpu11fill_kernelIjmEEvPT_S4_T0_)
        /*0038*/ 	.word	0x00000008


	//----- nvinfo : EIATTR_FRAME_SIZE
	.align		4
.L_9:
        /*003c*/ 	.byte	0x04, 0x11
        /*003e*/ 	.short	(.L_11 - .L_10)
	.align		4
.L_10:
        /*0040*/ 	.word	index@(_ZN4nest2mc6memory3gpu11fill_kernelIjmEEvPT_S4_T0_)
        /*0044*/ 	.word	0x00000000


	//----- nvinfo : EIATTR_REGCOUNT
	.align		4
.L_11:
        /*0048*/ 	.byte	0x04, 0x2f
        /*004a*/ 	.short	(.L_13 - .L_12)
	.align		4
.L_12:
        /*004c*/ 	.word	index@(_ZN4nest2mc6memory3gpu11fill_kernelImmEEvPT_S4_T0_)
        /*0050*/ 	.word	0x00000008


	//----- nvinfo : EIATTR_FRAME_SIZE
	.align		4
.L_13:
        /*0054*/ 	.byte	0x04, 0x11
        /*0056*/ 	.short	(.L_15 - .L_14)
	.align		4
.L_14:
        /*0058*/ 	.word	index@(_ZN4nest2mc6memory3gpu11fill_kernelImmEEvPT_S4_T0_)
        /*005c*/ 	.word	0x00000000


	//----- nvinfo : EIATTR_MIN_STACK_SIZE
	.align		4
.L_15:
        /*0060*/ 	.byte	0x04, 0x12
        /*0062*/ 	.short	(.L_17 - .L_16)
	.align		4
.L_16:
        /*0064*/ 	.word	index@(_ZN4nest2mc6memory3gpu11fill_kernelImmEEvPT_S4_T0_)
        /*0068*/ 	.word	0x00000000


	//----- nvinfo : EIATTR_MIN_STACK_SIZE
	.align		4
.L_17:
        /*006c*/ 	.byte	0x04, 0x12
        /*006e*/ 	.short	(.L_19 - .L_18)
	.align		4
.L_18:
        /*0070*/ 	.word	index@(_ZN4nest2mc6memory3gpu11fill_kernelIjmEEvPT_S4_T0_)
        /*0074*/ 	.word	0x00000000


	//----- nvinfo : EIATTR_MIN_STACK_SIZE
	.align		4
.L_19:
        /*0078*/ 	.byte	0x04, 0x12
        /*007a*/ 	.short	(.L_21 - .L_20)
	.align		4
.L_20:
        /*007c*/ 	.word	index@(_ZN4nest2mc6memory3gpu11fill_kernelItmEEvPT_S4_T0_)
        /*0080*/ 	.word	0x00000000


	//----- nvinfo : EIATTR_MIN_STACK_SIZE
	.align		4
.L_21:
        /*0084*/ 	.byte	0x04, 0x12
        /*0086*/ 	.short	(.L_23 - .L_22)
	.align		4
.L_22:
        /*0088*/ 	.word	index@(_ZN4nest2mc6memory3gpu11fill_kernelIhmEEvPT_S4_T0_)
        /*008c*/ 	.word	0x00000000
.L_23:


//--------------------- .nv.compat                --------------------------
	.section	.nv.compat,"",@"SHT_CUDA_COMPAT_INFO"
	.align	4
        /*0000*/ 	.byte	0x02, 0x09, 0x00, 0x00, 0x02, 0x02, 0x01, 0x00, 0x02, 0x05, 0x05, 0x00, 0x03, 0x07, 0x01, 0x01
        /*0010*/ 	.byte	0x02, 0x03, 0x00, 0x00, 0x02, 0x06, 0x01, 0x00, 0x04, 0x0b, 0x08, 0x00, 0x09, 0x00, 0x00, 0x00
        /*0020*/ 	.byte	0x00, 0x00, 0x00, 0x00


//--------------------- .nv.info._ZN4nest2mc6memory3gpu11fill_kernelImmEEvPT_S4_T0_ --------------------------
	.section	.nv.info._ZN4nest2mc6memory3gpu11fill_kernelImmEEvPT_S4_T0_,"",@"SHT_CUDA_INFO"
	.sectionflags	@""
	.align	4


	//----- nvinfo : EIATTR_CUDA_API_VERSION
	.align		4
        /*0000*/ 	.byte	0x04, 0x37
        /*0002*/ 	.short	(.L_25 - .L_24)
.L_24:
        /*0004*/ 	.word	0x00000082


	//----- nvinfo : EIATTR_KPARAM_INFO
	.align		4
.L_25:
        /*0008*/ 	.byte	0x04, 0x17
        /*000a*/ 	.short	(.L_27 - .L_26)
.L_26:
        /*000c*/ 	.word	0x00000000
        /*0010*/ 	.short	0x0002
        /*0012*/ 	.short	0x0010
        /*0014*/ 	.byte	0x00, 0xf0, 0x21, 0x00


	//----- nvinfo : EIATTR_KPARAM_INFO
	.align		4
.L_27:
        /*0018*/ 	.byte	0x04, 0x17
        /*001a*/ 	.short	(.L_29 - .L_28)
.L_28:
        /*001c*/ 	.word	0x00000000
        /*0020*/ 	.short	0x0001
        /*0022*/ 	.short	0x0008
        /*0024*/ 	.byte	0x00, 0xf0, 0x21, 0x00


	//----- nvinfo : EIATTR_KPARAM_INFO
	.align		4
.L_29:
        /*0028*/ 	.byte	0x04, 0x17
        /*002a*/ 	.short	(.L_31 - .L_30)
.L_30:
        /*002c*/ 	.word	0x00000000
        /*0030*/ 	.short	0x0000
        /*0032*/ 	.short	0x0000
        /*0034*/ 	.byte	0x00, 0xf5, 0x21, 0x00


	//----- nvinfo : EIATTR_SPARSE_MMA_MASK
	.align		4
.L_31:
        /*0038*/ 	.byte	0x03, 0x50
        /*003a*/ 	.short	0x0000


	//----- nvinfo : EIATTR_MAXREG_COUNT
	.align		4
        /*003c*/ 	.byte	0x03, 0x1b
        /*003e*/ 	.short	0x00ff


	//----- nvinfo : EIATTR_MERCURY_ISA_VERSION
	.align		4
        /*0040*/ 	.byte	0x03, 0x5f
        /*0042*/ 	.short	0x0101


	//----- nvinfo : EIATTR_VRC_CTA_INIT_COUNT
	.align		4
        /*0044*/ 	.byte	0x02, 0x4a
	.zero		1
	.zero		1


	//----- nvinfo : EIATTR_EXIT_INSTR_OFFSETS
	.align		4
        /*0048*/ 	.byte	0x04, 0x1c
        /*004a*/ 	.short	(.L_33 - .L_32)


	//   ....[0]....
.L_32:
        /*004c*/ 	.word	0x00000080


	//   ....[1]....
        /*0050*/ 	.word	0x000000f0


	//----- nvinfo : EIATTR_CBANK_PARAM_SIZE
	.align		4
.L_33:
        /*0054*/ 	.byte	0x03, 0x19
        /*0056*/ 	.short	0x0018


	//----- nvinfo : EIATTR_PARAM_CBANK
	.align		4
        /*0058*/ 	.byte	0x04, 0x0a
        /*005a*/ 	.short	(.L_35 - .L_34)
	.align		4
.L_34:
        /*005c*/ 	.word	index@(.nv.constant0._ZN4nest2mc6memory3gpu11fill_kernelImmEEvPT_S4_T0_)
        /*0060*/ 	.short	0x0380
        /*0062*/ 	.short	0x0018


	//----- nvinfo : EIATTR_SW_WAR
	.align		4
.L_35:
        /*0064*/ 	.byte	0x04, 0x36
        /*0066*/ 	.short	(.L_37 - .L_36)
.L_36:
        /*0068*/ 	.word	0x00000008
.L_37:


//--------------------- .nv.info._ZN4nest2mc6memory3gpu11fill_kernelIjmEEvPT_S4_T0_ --------------------------
	.section	.nv.info._ZN4nest2mc6memory3gpu11fill_kernelIjmEEvPT_S4_T0_,"",@"SHT_CUDA_INFO"
	.sectionflags	@""
	.align	4


	//----- nvinfo : EIATTR_CUDA_API_VERSION
	.align		4
        /*0000*/ 	.byte	0x04, 0x37
        /*0002*/ 	.short	(.L_39 - .L_38)
.L_38:
        /*0004*/ 	.word	0x00000082


	//----- nvinfo : EIATTR_KPARAM_INFO
	.align		4
.L_39:
        /*0008*/ 	.byte	0x04, 0x17
        /*000a*/ 	.short	(.L_41 - .L_40)
.L_40:
        /*000c*/ 	.word	0x00000000
        /*0010*/ 	.short	0x0002
        /*0012*/ 	.short	0x0010
        /*0014*/ 	.byte	0x00, 0xf0, 0x21, 0x00


	//----- nvinfo : EIATTR_KPARAM_INFO
	.align		4
.L_41:
        /*0018*/ 	.byte	0x04, 0x17
        /*001a*/ 	.short	(.L_43 - .L_42)
.L_42:
        /*001c*/ 	.word	0x00000000
        /*0020*/ 	.short	0x0001
        /*0022*/ 	.short	0x0008
        /*0024*/ 	.byte	0x00, 0xf0, 0x11, 0x00


	//----- nvinfo : EIATTR_KPARAM_INFO
	.align		4
.L_43:
        /*0028*/ 	.byte	0x04, 0x17
        /*002a*/ 	.short	(.L_45 - .L_44)
.L_44:
        /*002c*/ 	.word	0x00000000
        /*0030*/ 	.short	0x0000
        /*0032*/ 	.short	0x0000
        /*0034*/ 	.byte	0x00, 0xf5, 0x21, 0x00


	//----- nvinfo : EIATTR_SPARSE_MMA_MASK
	.align		4
.L_45:
        /*0038*/ 	.byte	0x03, 0x50
        /*003a*/ 	.short	0x0000


	//----- nvinfo : EIATTR_MAXREG_COUNT
	.align		4
        /*003c*/ 	.byte	0x03, 0x1b
        /*003e*/ 	.short	0x00ff


	//----- nvinfo : EIATTR_MERCURY_ISA_VERSION
	.align		4
        /*0040*/ 	.byte	0x03, 0x5f
        /*0042*/ 	.short	0x0101


	//----- nvinfo : EIATTR_VRC_CTA_INIT_COUNT
	.align		4
        /*0044*/ 	.byte	0x02, 0x4a
	.zero		1
	.zero		1


	//----- nvinfo : EIATTR_EXIT_INSTR_OFFSETS
	.align		4
        /*0048*/ 	.byte	0x04, 0x1c
        /*004a*/ 	.short	(.L_47 - .L_46)


	//   ....[0]....
.L_46:
        /*004c*/ 	.word	0x00000080


	//   ....[1]....
        /*0050*/ 	.word	0x000000f0


	//----- nvinfo : EIATTR_CBANK_PARAM_SIZE
	.align		4
.L_47:
        /*0054*/ 	.byte	0x03, 0x19
        /*0056*/ 	.short	0x0018


	//----- nvinfo : EIATTR_PARAM_CBANK
	.align		4
        /*0058*/ 	.byte	0x04, 0x0a
        /*005a*/ 	.short	(.L_49 - .L_48)
	.align		4
.L_48:
        /*005c*/ 	.word	index@(.nv.constant0._ZN4nest2mc6memory3gpu11fill_kernelIjmEEvPT_S4_T0_)
        /*0060*/ 	.short	0x0380
        /*0062*/ 	.short	0x0018


	//----- nvinfo : EIATTR_SW_WAR
	.align		4
.L_49:
        /*0064*/ 	.byte	0x04, 0x36
        /*0066*/ 	.short	(.L_51 - .L_50)
.L_50:
        /*0068*/ 	.word	0x00000008
.L_51:


//--------------------- .nv.info._ZN4nest2mc6memory3gpu11fill_kernelItmEEvPT_S4_T0_ --------------------------
	.section	.nv.info._ZN4nest2mc6memory3gpu11fill_kernelItmEEvPT_S4_T0_,"",@"SHT_CUDA_INFO"
	.sectionflags	@""
	.align	4


	//----- nvinfo : EIATTR_CUDA_API_VERSION
	.align		4
        /*0000*/ 	.byte	0x04, 0x37
        /*0002*/ 	.short	(.L_53 - .L_52)
.L_52:
        /*0004*/ 	.word	0x00000082


	//----- nvinfo : EIATTR_KPARAM_INFO
	.align		4
.L_53:
        /*0008*/ 	.byte	0x04, 0x17
        /*000a*/ 	.short	(.L_55 - .L_54)
.L_54:
        /*000c*/ 	.word	0x00000000
        /*0010*/ 	.short	0x0002
        /*0012*/ 	.short	0x0010
        /*0014*/ 	.byte	0x00, 0xf0, 0x21, 0x00


	//----- nvinfo : EIATTR_KPARAM_INFO
	.align		4
.L_55:
        /*0018*/ 	.byte	0x04, 0x17
        /*001a*/ 	.short	(.L_57 - .L_56)
.L_56:
        /*001c*/ 	.word	0x00000000
        /*0020*/ 	.short	0x0001
        /*0022*/ 	.short	0x0008
        /*0024*/ 	.byte	0x00, 0xf0, 0x09, 0x00


	//----- nvinfo : EIATTR_KPARAM_INFO
	.align		4
.L_57:
        /*0028*/ 	.byte	0x04, 0x17
        /*002a*/ 	.short	(.L_59 - .L_58)
.L_58:
        /*002c*/ 	.word	0x00000000
        /*0030*/ 	.short	0x0000
        /*0032*/ 	.short	0x0000
        /*0034*/ 	.byte	0x00, 0xf5, 0x21, 0x00


	//----- nvinfo : EIATTR_SPARSE_MMA_MASK
	.align		4
.L_59:
        /*0038*/ 	.byte	0x03, 0x50
        /*003a*/ 	.short	0x0000


	//----- nvinfo : EIATTR_MAXREG_COUNT
	.align		4
        /*003c*/ 	.byte	0x03, 0x1b
        /*003e*/ 	.short	0x00ff


	//----- nvinfo : EIATTR_MERCURY_ISA_VERSION
	.align		4
        /*0040*/ 	.byte	0x03, 0x5f
        /*0042*/ 	.short	0x0101


	//----- nvinfo : EIATTR_VRC_CTA_INIT_COUNT
	.align		4
        /*0044*/ 	.byte	0x02, 0x4a
	.zero		1
	.zero		1


	//----- nvinfo : EIATTR_EXIT_INSTR_OFFSETS
	.align		4
        /*0048*/ 	.byte	0x04, 0x1c
        /*004a*/ 	.short	(.L_61 - .L_60)


	//   ....[0]....
.L_60:
        /*004c*/ 	.word	0x00000080


	//   ....[1]....
        /*0050*/ 	.word	0x000000f0


	//----- nvinfo : EIATTR_CBANK_PARAM_SIZE
	.align		4
.L_61:
        /*0054*/ 	.byte	0x03, 0x19
        /*0056*/ 	.short	0x0018


	//----- nvinfo : EIATTR_PARAM_CBANK
	.align		4
        /*0058*/ 	.byte	0x04, 0x0a
        /*005a*/ 	.short	(.L_63 - .L_62)
	.align		4
.L_62:
        /*005c*/ 	.word	index@(.nv.constant0._ZN4nest2mc6memory3gpu11fill_kernelItmEEvPT_S4_T0_)
        /*0060*/ 	.short	0x0380
        /*0062*/ 	.short	0x0018


	//----- nvinfo : EIATTR_SW_WAR
	.align		4
.L_63:
        /*0064*/ 	.byte	0x04, 0x36
        /*0066*/ 	.short	(.L_65 - .L_64)
.L_64:
        /*0068*/ 	.word	0x00000008
.L_65:


//--------------------- .nv.info._ZN4nest2mc6memory3gpu11fill_kernelIhmEEvPT_S4_T0_ --------------------------
	.section	.nv.info._ZN4nest2mc6memory3gpu11fill_kernelIhmEEvPT_S4_T0_,"",@"SHT_CUDA_INFO"
	.sectionflags	@""
	.align	4


	//----- nvinfo : EIATTR_CUDA_API_VERSION
	.align		4
        /*0000*/ 	.byte	0x04, 0x37
        /*0002*/ 	.short	(.L_67 - .L_66)
.L_66:
        /*0004*/ 	.word	0x00000082


	//----- nvinfo : EIATTR_KPARAM_INFO
	.align		4
.L_67:
        /*0008*/ 	.byte	0x04, 0x17
        /*000a*/ 	.short	(.L_69 - .L_68)
.L_68:
        /*000c*/ 	.word	0x00000000
        /*0010*/ 	.short	0x0002
        /*0012*/ 	.short	0x0010
        /*0014*/ 	.byte	0x00, 0xf0, 0x21, 0x00


	//----- nvinfo : EIATTR_KPARAM_INFO
	.align		4
.L_69:
        /*0018*/ 	.byte	0x04, 0x17
        /*001a*/ 	.short	(.L_71 - .L_70)
.L_70:
        /*001c*/ 	.word	0x00000000
        /*0020*/ 	.short	0x0001
        /*0022*/ 	.short	0x0008
        /*0024*/ 	.byte	0x00, 0xf0, 0x05, 0x00


	//----- nvinfo : EIATTR_KPARAM_INFO
	.align		4
.L_71:
        /*0028*/ 	.byte	0x04, 0x17
        /*002a*/ 	.short	(.L_73 - .L_72)
.L_72:
        /*002c*/ 	.word	0x00000000
        /*0030*/ 	.short	0x0000
        /*0032*/ 	.short	0x0000
        /*0034*/ 	.byte	0x00, 0xf5, 0x21, 0x00


	//----- nvinfo : EIATTR_SPARSE_MMA_MASK
	.align		4
.L_73:
        /*0038*/ 	.byte	0x03, 0x50
        /*003a*/ 	.short	0x0000


	//----- nvinfo : EIATTR_MAXREG_COUNT
	.align		4
        /*003c*/ 	.byte	0x03, 0x1b
        /*003e*/ 	.short	0x00ff


	//----- nvinfo : EIATTR_MERCURY_ISA_VERSION
	.align		4
        /*0040*/ 	.byte	0x03, 0x5f
        /*0042*/ 	.short	0x0101


	//----- nvinfo : EIATTR_VRC_CTA_INIT_COUNT
	.align		4
        /*0044*/ 	.byte	0x02, 0x4a
	.zero		1
	.zero		1


	//----- nvinfo : EIATTR_EXIT_INSTR_OFFSETS
	.align		4
        /*0048*/ 	.byte	0x04, 0x1c
        /*004a*/ 	.short	(.L_75 - .L_74)


	//   ....[0]....
.L_74:
        /*004c*/ 	.word	0x00000080


	//   ....[1]....
        /*0050*/ 	.word	0x000000f0


	//----- nvinfo : EIATTR_CBANK_PARAM_SIZE
	.align		4
.L_75:
        /*0054*/ 	.byte	0x03, 0x19
        /*0056*/ 	.short	0x0018


	//----- nvinfo : EIATTR_PARAM_CBANK
	.align		4
        /*0058*/ 	.byte	0x04, 0x0a
        /*005a*/ 	.short	(.L_77 - .L_76)
	.align		4
.L_76:
        /*005c*/ 	.word	index@(.nv.constant0._ZN4nest2mc6memory3gpu11fill_kernelIhmEEvPT_S4_T0_)
        /*0060*/ 	.short	0x0380
        /*0062*/ 	.short	0x0018


	//----- nvinfo : EIATTR_SW_WAR
	.align		4
.L_77:
        /*0064*/ 	.byte	0x04, 0x36
        /*0066*/ 	.short	(.L_79 - .L_78)
.L_78:
        /*0068*/ 	.word	0x00000008
.L_79:


//--------------------- .nv.callgraph             --------------------------
	.section	.nv.callgraph,"",@"SHT_CUDA_CALLGRAPH"
	.align	4
	.sectionentsize	8
	.align		4
        /*0000*/ 	.word	0x00000000
	.align		4
        /*0004*/ 	.word	0xffffffff
	.align		4
        /*0008*/ 	.word	0x00000000
	.align		4
        /*000c*/ 	.word	0xfffffffe
	.align		4
        /*0010*/ 	.word	0x00000000
	.align		4
        /*0014*/ 	.word	0xfffffffd
	.align		4
        /*0018*/ 	.word	0x00000000
	.align		4
        /*001c*/ 	.word	0xfffffffc


//--------------------- .text._ZN4nest2mc6memory3gpu11fill_kernelImmEEvPT_S4_T0_ --------------------------
	.section	.text._ZN4nest2mc6memory3gpu11fill_kernelImmEEvPT_S4_T0_,"ax",@progbits
	.align	128
        .global         _ZN4nest2mc6memory3gpu11fill_kernelImmEEvPT_S4_T0_
        .type           _ZN4nest2mc6memory3gpu11fill_kernelImmEEvPT_S4_T0_,@function
        .size           _ZN4nest2mc6memory3gpu11fill_kernelImmEEvPT_S4_T0_,(.L_x_4 - _ZN4nest2mc6memory3gpu11fill_kernelImmEEvPT_S4_T0_)
        .other          _ZN4nest2mc6memory3gpu11fill_kernelImmEEvPT_S4_T0_,@"STO_CUDA_ENTRY STV_DEFAULT"
_ZN4nest2mc6memory3gpu11fill_kernelImmEEvPT_S4_T0_:
.text._ZN4nest2mc6memory3gpu11fill_kernelImmEEvPT_S4_T0_:
[----:B------:R-:W-:Y:S01]  /*0000*/  LDC R1, c[0x0][0x37c] ;  /* 0x0000df00ff017b82 */ /* 0x000fe20000000800 */
[----:B------:R-:W0:Y:S01]  /*0010*/  S2R R0, SR_TID.X ;  /* 0x0000000000007919 */ /* 0x000e220000002100 */
[----:B------:R-:W0:Y:S01]  /*0020*/  LDCU UR4, c[0x0][0x360] ;  /* 0x00006c00ff0477ac */ /* 0x000e220008000800 */
[----:B------:R-:W0:Y:S01]  /*0030*/  S2R R3, SR_CTAID.X ;  /* 0x0000000000037919 */ /* 0x000e220000002500 */
[----:B------:R-:W1:Y:S01]  /*0040*/  LDCU.64 UR6, c[0x0][0x390] ;  /* 0x00007200ff0677ac */ /* 0x000e620008000a00 */
[----:B0-----:R-:W-:-:S05]  /*0050*/  IMAD R0, R3, UR4, R0 ;  /* 0x0000000403007c24 */ /* 0x001fca000f8e0200 */
[----:B-1----:R-:W-:-:S04]  /*0060*/  ISETP.GE.U32.AND P0, PT, R0, UR6, PT ;  /* 0x0000000600007c0c */ /* 0x002fc8000bf06070 */
[----:B------:R-:W-:-:S13]  /*0070*/  ISETP.GE.U32.AND.EX P0, PT, RZ, UR7, PT, P0 ;  /* 0x00000007ff007c0c */ /* 0x000fda000bf06100 */
[----:B------:R-:W-:Y:S05]  /*0080*/  @P0 EXIT ;  /* 0x000000000000094d */ /* 0x000fea0003800000 */
[----:B------:R-:W0:Y:S01]  /*0090*/  LDCU.64 UR6, c[0x0][0x380] ;  /* 0x00007000ff0677ac */ /* 0x000e220008000a00 */
[----:B------:R-:W1:Y:S01]  /*00a0*/  LDC.64 R4, c[0x0][0x388] ;  /* 0x0000e200ff047b82 */ /* 0x000e620000000a00 */
[----:B------:R-:W1:Y:S01]  /*00b0*/  LDCU.64 UR4, c[0x0][0x358] ;  /* 0x00006b00ff0477ac */ /* 0x000e620008000a00 */
[----:B0-----:R-:W-:-:S04]  /*00c0*/  LEA R2, P0, R0, UR6, 0x3 ;  /* 0x0000000600027c11 */ /* 0x001fc8000f8018ff */
[----:B------:R-:W-:-:S05]  /*00d0*/  LEA.HI.X R3, R0, UR7, RZ, 0x3, P0 ;  /* 0x0000000700037c11 */ /* 0x000fca00080f1cff */
[----:B-1----:R-:W-:Y:S01]  /*00e0*/  STG.E.64 desc[UR4][R2.64], R4 ;  /* 0x0000000402007986 */ /* 0x002fe2000c101b04 */
[----:B------:R-:W-:Y:S05]  /*00f0*/  EXIT ;  /* 0x000000000000794d */ /* 0x000fea0003800000 */
.L_x_0:
[----:B------:R-:W-:-:S00]  /*0100*/  BRA `(.L_x_0) ;  /* 0xfffffffc00fc7947 */ /* 0x000fc0000383ffff */
[----:B------:R-:W-:-:S00]  /*0110*/  NOP ;  /* 0x0000000000007918 */ /* 0x000fc00000000000 */
        /* <DEDUP_REMOVED lines=14> */
.L_x_4:


//--------------------- .text._ZN4nest2mc6memory3gpu11fill_kernelIjmEEvPT_S4_T0_ --------------------------
	.section	.text._ZN4nest2mc6memory3gpu11fill_kernelIjmEEvPT_S4_T0_,"ax",@progbits
	.align	128
        .global         _ZN4nest2mc6memory3gpu11fill_kernelIjmEEvPT_S4_T0_
        .type           _ZN4nest2mc6memory3gpu11fill_kernelIjmEEvPT_S4_T0_,@function
        .size           _ZN4nest2mc6memory3gpu11fill_kernelIjmEEvPT_S4_T0_,(.L_x_5 - _ZN4nest2mc6memory3gpu11fill_kernelIjmEEvPT_S4_T0_)
        .other          _ZN4nest2mc6memory3gpu11fill_kernelIjmEEvPT_S4_T0_,@"STO_CUDA_ENTRY STV_DEFAULT"
_ZN4nest2mc6memory3gpu11fill_kernelIjmEEvPT_S4_T0_:
.text._ZN4nest2mc6memory3gpu11fill_kernelIjmEEvPT_S4_T0_:
        /* <DEDUP_REMOVED lines=10> */
[----:B------:R-:W1:Y:S01]  /*00a0*/  LDC R5, c[0x0][0x388] ;  /* 0x0000e200ff057b82 */ /* 0x000e620000000800 */
[----:B------:R-:W1:Y:S01]  /*00b0*/  LDCU.64 UR4, c[0x0][0x358] ;  /* 0x00006b00ff0477ac */ /* 0x000e620008000a00 */
[----:B0-----:R-:W-:-:S04]  /*00c0*/  LEA R2, P0, R0, UR6, 0x2 ;  /* 0x0000000600027c11 */ /* 0x001fc8000f8010ff */
[----:B------:R-:W-:-:S05]  /*00d0*/  LEA.HI.X R3, R0, UR7, RZ, 0x2, P0 ;  /* 0x0000000700037c11 */ /* 0x000fca00080f14ff */
[----:B-1----:R-:W-:Y:S01]  /*00e0*/  STG.E desc[UR4][R2.64], R5 ;  /* 0x0000000502007986 */ /* 0x002fe2000c101904 */
[----:B------:R-:W-:Y:S05]  /*00f0*/  EXIT ;  /* 0x000000000000794d */ /* 0x000fea0003800000 */
.L_x_1:
        /* <DEDUP_REMOVED lines=16> */
.L_x_5:


//--------------------- .text._ZN4nest2mc6memory3gpu11fill_kernelItmEEvPT_S4_T0_ --------------------------
	.section	.text._ZN4nest2mc6memory3gpu11fill_kernelItmEEvPT_S4_T0_,"ax",@progbits
	.align	128
        .global         _ZN4nest2mc6memory3gpu11fill_kernelItmEEvPT_S4_T0_
        .type           _ZN4nest2mc6memory3gpu11fill_kernelItmEEvPT_S4_T0_,@function
        .size           _ZN4nest2mc6memory3gpu11fill_kernelItmEEvPT_S4_T0_,(.L_x_6 - _ZN4nest2mc6memory3gpu11fill_kernelItmEEvPT_S4_T0_)
        .other          _ZN4nest2mc6memory3gpu11fill_kernelItmEEvPT_S4_T0_,@"STO_CUDA_ENTRY STV_DEFAULT"
_ZN4nest2mc6memory3gpu11fill_kernelItmEEvPT_S4_T0_:
.text._ZN4nest2mc6memory3gpu11fill_kernelItmEEvPT_S4_T0_:
        /* <DEDUP_REMOVED lines=10> */
[----:B------:R-:W1:Y:S01]  /*00a0*/  LDC.U16 R5, c[0x0][0x388] ;  /* 0x0000e200ff057b82 */ /* 0x000e620000000400 */
[----:B------:R-:W1:Y:S01]  /*00b0*/  LDCU.64 UR4, c[0x0][0x358] ;  /* 0x00006b00ff0477ac */ /* 0x000e620008000a00 */
[----:B0-----:R-:W-:-:S04]  /*00c0*/  LEA R2, P0, R0, UR6, 0x1 ;  /* 0x0000000600027c11 */ /* 0x001fc8000f8008ff */
[----:B------:R-:W-:-:S05]  /*00d0*/  LEA.HI.X R3, R0, UR7, RZ, 0x1, P0 ;  /* 0x0000000700037c11 */ /* 0x000fca00080f0cff */
[----:B-1----:R-:W-:Y:S01]  /*00e0*/  STG.E.U16 desc[UR4][R2.64], R5 ;  /* 0x0000000502007986 */ /* 0x002fe2000c101504 */
[----:B------:R-:W-:Y:S05]  /*00f0*/  EXIT ;  /* 0x000000000000794d */ /* 0x000fea0003800000 */
.L_x_2:
        /* <DEDUP_REMOVED lines=16> */
.L_x_6:


//--------------------- .text._ZN4nest2mc6memory3gpu11fill_kernelIhmEEvPT_S4_T0_ --------------------------
	.section	.text._ZN4nest2mc6memory3gpu11fill_kernelIhmEEvPT_S4_T0_,"ax",@progbits
	.align	128
        .global         _ZN4nest2mc6memory3gpu11fill_kernelIhmEEvPT_S4_T0_
        .type           _ZN4nest2mc6memory3gpu11fill_kernelIhmEEvPT_S4_T0_,@function
        .size           _ZN4nest2mc6memory3gpu11fill_kernelIhmEEvPT_S4_T0_,(.L_x_7 - _ZN4nest2mc6memory3gpu11fill_kernelIhmEEvPT_S4_T0_)
        .other          _ZN4nest2mc6memory3gpu11fill_kernelIhmEEvPT_S4_T0_,@"STO_CUDA_ENTRY STV_DEFAULT"
_ZN4nest2mc6memory3gpu11fill_kernelIhmEEvPT_S4_T0_:
.text._ZN4nest2mc6memory3gpu11fill_kernelIhmEEvPT_S4_T0_:
        /* <DEDUP_REMOVED lines=10> */
[----:B------:R-:W1:Y:S01]  /*00a0*/  LDC.U8 R5, c[0x0][0x388] ;  /* 0x0000e200ff057b82 */ /* 0x000e620000000000 */
[----:B------:R-:W1:Y:S01]  /*00b0*/  LDCU.64 UR4, c[0x0][0x358] ;  /* 0x00006b00ff0477ac */ /* 0x000e620008000a00 */
[----:B0-----:R-:W-:-:S05]  /*00c0*/  IADD3 R2, P0, PT, R2, UR6, RZ ;  /* 0x0000000602027c10 */ /* 0x001fca000ff1e0ff */
[----:B------:R-:W-:-:S05]  /*00d0*/  IMAD.X R3, RZ, RZ, UR7, P0 ;  /* 0x00000007ff037e24 */ /* 0x000fca00080e06ff */
[----:B-1----:R-:W-:Y:S01]  /*00e0*/  STG.E.U8 desc[UR4][R2.64], R5 ;  /* 0x0000000502007986 */ /* 0x002fe2000c101104 */
[----:B------:R-:W-:Y:S05]  /*00f0*/  EXIT ;  /* 0x000000000000794d */ /* 0x000fea0003800000 */
.L_x_3:
        /* <DEDUP_REMOVED lines=16> */
.L_x_7:


//--------------------- .nv.shared.reserved.0     --------------------------
	.section	.nv.shared.reserved.0,"aw",@nobits
	.weak		__nv_reservedSMEM_offset_0_alias
	.size		__nv_reservedSMEM_offset_0_alias, 0, 64
	.other		__nv_reservedSMEM_offset_0_alias,@"STO_CUDA_RESERVED_SHARED STV_DEFAULT"
__nv_reservedSMEM_offset_0_alias:
	.zero		0
	.zero		64


//--------------------- .nv.constant0._ZN4nest2mc6memory3gpu11fill_kernelImmEEvPT_S4_T0_ --------------------------
	.section	.nv.constant0._ZN4nest2mc6memory3gpu11fill_kernelImmEEvPT_S4_T0_,"a",@progbits
	.sectionflags	@""
	.align	4
.nv.constant0._ZN4nest2mc6memory3gpu11fill_kernelImmEEvPT_S4_T0_:
	.zero		920


//--------------------- .nv.constant0._ZN4nest2mc6memory3gpu11fill_kernelIjmEEvPT_S4_T0_ --------------------------
	.section	.nv.constant0._ZN4nest2mc6memory3gpu11fill_kernelIjmEEvPT_S4_T0_,"a",@progbits
	.sectionflags	@""
	.align	4
.nv.constant0._ZN4nest2mc6memory3gpu11fill_kernelIjmEEvPT_S4_T0_:
	.zero		920


//--------------------- .nv.constant0._ZN4nest2mc6memory3gpu11fill_kernelItmEEvPT_S4_T0_ --------------------------
	.section	.nv.constant0._ZN4nest2mc6memory3gpu11fill_kernelItmEEvPT_S4_T0_,"a",@progbits
	.sectionflags	@""
	.align	4
.nv.constant0._ZN4nest2mc6memory3gpu11fill_kernelItmEEvPT_S4_T0_:
	.zero		920


//--------------------- .nv.constant0._ZN4nest2mc6memory3gpu11fill_kernelIhmEEvPT_S4_T0_ --------------------------
	.section	.nv.constant0._ZN4nest2mc6memory3gpu11fill_kernelIhmEEvPT_S4_T0_,"a",@progbits
	.sectionflags	@""
	.align	4
.nv.constant0._ZN4nest2mc6memory3gpu11fill_kernelIhmEEvPT_S4_T0_:
	.zero		920


//--------------------- SYMBOLS --------------------------

	.type		.nv.reservedSmem.offset0,@object
	.size		.nv.reservedSmem.offset0,0x4
